//
// Generated by NVIDIA NVVM Compiler
//
// Compiler Build ID: CL-36424714
// Cuda compilation tools, release 13.0, V13.0.88
// Based on NVVM 20.0.0
//

.version 9.0
.target sm_100
.address_size 64

	// .globl	_Z6matmulPiS_S_

.visible .entry _Z6matmulPiS_S_(
	.param .u64 .ptr .align 1 _Z6matmulPiS_S__param_0,
	.param .u64 .ptr .align 1 _Z6matmulPiS_S__param_1,
	.param .u64 .ptr .align 1 _Z6matmulPiS_S__param_2
)
{
	.reg .b32 	%r<71>;
	.reg .b64 	%rd<13>;

	ld.param.u64 	%rd1, [_Z6matmulPiS_S__param_0];
	ld.param.u64 	%rd2, [_Z6matmulPiS_S__param_1];
	ld.param.u64 	%rd3, [_Z6matmulPiS_S__param_2];
	mov.u32 	%r1, %ctaid.x;
	mov.u32 	%r2, %ntid.x;
	mov.u32 	%r3, %tid.x;
	mad.lo.s32 	%r4, %r1, %r2, %r3;
	mov.u32 	%r5, %ctaid.y;
	mov.u32 	%r6, %ntid.y;
	mov.u32 	%r7, %tid.y;
	mad.lo.s32 	%r8, %r5, %r6, %r7;
	mul.lo.s32 	%r9, %r4, 20;
	cvta.to.global.u64 	%rd4, %rd1;
	cvta.to.global.u64 	%rd5, %rd2;
	mul.wide.s32 	%rd6, %r9, 4;
	add.s64 	%rd7, %rd4, %rd6;
	ld.global.u32 	%r10, [%rd7];
	mul.wide.u32 	%rd8, %r8, 4;
	add.s64 	%rd9, %rd5, %rd8;
	ld.global.u32 	%r11, [%rd9];
	mul.lo.s32 	%r12, %r11, %r10;
	ld.global.u32 	%r13, [%rd7+4];
	ld.global.u32 	%r14, [%rd9+80];
	mad.lo.s32 	%r15, %r14, %r13, %r12;
	ld.global.u32 	%r16, [%rd7+8];
	ld.global.u32 	%r17, [%rd9+160];
	mad.lo.s32 	%r18, %r17, %r16, %r15;
	ld.global.u32 	%r19, [%rd7+12];
	ld.global.u32 	%r20, [%rd9+240];
	mad.lo.s32 	%r21, %r20, %r19, %r18;
	ld.global.u32 	%r22, [%rd7+16];
	ld.global.u32 	%r23, [%rd9+320];
	mad.lo.s32 	%r24, %r23, %r22, %r21;
	ld.global.u32 	%r25, [%rd7+20];
	ld.global.u32 	%r26, [%rd9+400];
	mad.lo.s32 	%r27, %r26, %r25, %r24;
	ld.global.u32 	%r28, [%rd7+24];
	ld.global.u32 	%r29, [%rd9+480];
	mad.lo.s32 	%r30, %r29, %r28, %r27;
	ld.global.u32 	%r31, [%rd7+28];
	ld.global.u32 	%r32, [%rd9+560];
	mad.lo.s32 	%r33, %r32, %r31, %r30;
	ld.global.u32 	%r34, [%rd7+32];
	ld.global.u32 	%r35, [%rd9+640];
	mad.lo.s32 	%r36, %r35, %r34, %r33;
	ld.global.u32 	%r37, [%rd7+36];
	ld.global.u32 	%r38, [%rd9+720];
	mad.lo.s32 	%r39, %r38, %r37, %r36;
	ld.global.u32 	%r40, [%rd7+40];
	ld.global.u32 	%r41, [%rd9+800];
	mad.lo.s32 	%r42, %r41, %r40, %r39;
	ld.global.u32 	%r43, [%rd7+44];
	ld.global.u32 	%r44, [%rd9+880];
	mad.lo.s32 	%r45, %r44, %r43, %r42;
	ld.global.u32 	%r46, [%rd7+48];
	ld.global.u32 	%r47, [%rd9+960];
	mad.lo.s32 	%r48, %r47, %r46, %r45;
	ld.global.u32 	%r49, [%rd7+52];
	ld.global.u32 	%r50, [%rd9+1040];
	mad.lo.s32 	%r51, %r50, %r49, %r48;
	ld.global.u32 	%r52, [%rd7+56];
	ld.global.u32 	%r53, [%rd9+1120];
	mad.lo.s32 	%r54, %r53, %r52, %r51;
	ld.global.u32 	%r55, [%rd7+60];
	ld.global.u32 	%r56, [%rd9+1200];
	mad.lo.s32 	%r57, %r56, %r55, %r54;
	ld.global.u32 	%r58, [%rd7+64];
	ld.global.u32 	%r59, [%rd9+1280];
	mad.lo.s32 	%r60, %r59, %r58, %r57;
	ld.global.u32 	%r61, [%rd7+68];
	ld.global.u32 	%r62, [%rd9+1360];
	mad.lo.s32 	%r63, %r62, %r61, %r60;
	ld.global.u32 	%r64, [%rd7+72];
	ld.global.u32 	%r65, [%rd9+1440];
	mad.lo.s32 	%r66, %r65, %r64, %r63;
	ld.global.u32 	%r67, [%rd7+76];
	ld.global.u32 	%r68, [%rd9+1520];
	mad.lo.s32 	%r69, %r68, %r67, %r66;
	cvta.to.global.u64 	%rd10, %rd3;
	add.s32 	%r70, %r9, %r8;
	mul.wide.s32 	%rd11, %r70, 4;
	add.s64 	%rd12, %rd10, %rd11;
	st.global.u32 	[%rd12], %r69;
	ret;

}


// ===== COMPILED SASS (sm_100) =====

	.target	sm_100

	.elftype	@"ET_EXEC"


//--------------------- .note.nv.tkinfo           --------------------------
	.section	.note.nv.tkinfo,"",@"SHT_NOTE"
	.sectionflags	@"SHF_NOTE_NV_TKINFO"
	.tkinfo
        /*0018*/ 	.word	0x00000002
        /*0030*/ 	.string	""
        /*0030*/ 	.string	"ptxas"
        /*0030*/ 	.string	"Cuda compilation tools, release 13.0, V13.0.88"
        /*0030*/ 	.string	"Build cuda_13.0.r13.0/compiler.36424714_0"
        /*0030*/ 	.string	"-arch sm_100 -m 64 "



//--------------------- .note.nv.cuinfo           --------------------------
	.section	.note.nv.cuinfo,"",@"SHT_NOTE"
	.sectionflags	@"SHF_NOTE_NV_CUINFO"
        /*0018*/ 	.short	0x0002
        /*001a*/ 	.short	0x0064
        /*001c*/ 	.short	0x0082
	.zero		2


//--------------------- .nv.info                  --------------------------
	.section	.nv.info,"",@"SHT_CUDA_INFO"
	.align	4


	//----- nvinfo : EIATTR_REGCOUNT
	.align		4
        /*0000*/ 	.byte	0x04, 0x2f
        /*0002*/ 	.short	(.L_1 - .L_0)
	.align		4
.L_0:
        /*0004*/ 	.word	index@(_Z6matmulPiS_S_)
        /*0008*/ 	.word	0x00000020


	//----- nvinfo : EIATTR_FRAME_SIZE
	.align		4
.L_1:
        /*000c*/ 	.byte	0x04, 0x11
        /*000e*/ 	.short	(.L_3 - .L_2)
	.align		4
.L_2:
        /*0010*/ 	.word	index@(_Z6matmulPiS_S_)
        /*0014*/ 	.word	0x00000000


	//----- nvinfo : EIATTR_MIN_STACK_SIZE
	.align		4
.L_3:
        /*0018*/ 	.byte	0x04, 0x12
        /*001a*/ 	.short	(.L_5 - .L_4)
	.align		4
.L_4:
        /*001c*/ 	.word	index@(_Z6matmulPiS_S_)
        /*0020*/ 	.word	0x00000000
.L_5:


//--------------------- .nv.compat                --------------------------
	.section	.nv.compat,"",@"SHT_CUDA_COMPAT_INFO"
	.align	4
        /*0000*/ 	.byte	0x02, 0x09, 0x00, 0x00, 0x02, 0x02, 0x01, 0x00, 0x02, 0x05, 0x05, 0x00, 0x03, 0x07, 0x01, 0x01
        /*0010*/ 	.byte	0x02, 0x03, 0x00, 0x00, 0x02, 0x06, 0x01, 0x00, 0x04, 0x0b, 0x08, 0x00, 0x09, 0x00, 0x00, 0x00
        /*0020*/ 	.byte	0x00, 0x00, 0x00, 0x00


//--------------------- .nv.info._Z6matmulPiS_S_  --------------------------
	.section	.nv.info._Z6matmulPiS_S_,"",@"SHT_CUDA_INFO"
	.sectionflags	@""
	.align	4


	//----- nvinfo : EIATTR_CUDA_API_VERSION
	.align		4
        /*0000*/ 	.byte	0x04, 0x37
        /*0002*/ 	.short	(.L_7 - .L_6)
.L_6:
        /*0004*/ 	.word	0x00000082


	//----- nvinfo : EIATTR_KPARAM_INFO
	.align		4
.L_7:
        /*0008*/ 	.byte	0x04, 0x17
        /*000a*/ 	.short	(.L_9 - .L_8)
.L_8:
        /*000c*/ 	.word	0x00000000
        /*0010*/ 	.short	0x0002
        /*0012*/ 	.short	0x0010
        /*0014*/ 	.byte	0x00, 0xf5, 0x21, 0x00


	//----- nvinfo : EIATTR_KPARAM_INFO
	.align		4
.L_9:
        /*0018*/ 	.byte	0x04, 0x17
        /*001a*/ 	.short	(.L_11 - .L_10)
.L_10:
        /*001c*/ 	.word	0x00000000
        /*0020*/ 	.short	0x0001
        /*0022*/ 	.short	0x0008
        /*0024*/ 	.byte	0x00, 0xf5, 0x21, 0x00


	//----- nvinfo : EIATTR_KPARAM_INFO
	.align		4
.L_11:
        /*0028*/ 	.byte	0x04, 0x17
        /*002a*/ 	.short	(.L_13 - .L_12)
.L_12:
        /*002c*/ 	.word	0x00000000
        /*0030*/ 	.short	0x0000
        /*0032*/ 	.short	0x0000
        /*0034*/ 	.byte	0x00, 0xf5, 0x21, 0x00


	//----- nvinfo : EIATTR_SPARSE_MMA_MASK
	.align		4
.L_13:
        /*0038*/ 	.byte	0x03, 0x50
        /*003a*/ 	.short	0x0000


	//----- nvinfo : EIATTR_MAXREG_COUNT
	.align		4
        /*003c*/ 	.byte	0x03, 0x1b
        /*003e*/ 	.short	0x00ff


	//----- nvinfo : EIATTR_MERCURY_ISA_VERSION
	.align		4
        /*0040*/ 	.byte	0x03, 0x5f
        /*0042*/ 	.short	0x0101


	//----- nvinfo : EIATTR_VRC_CTA_INIT_COUNT
	.align		4
        /*0044*/ 	.byte	0x02, 0x4a
	.zero		1
	.zero		1


	//----- nvinfo : EIATTR_EXIT_INSTR_OFFSETS
	.align		4
        /*0048*/ 	.byte	0x04, 0x1c
        /*004a*/ 	.short	(.L_15 - .L_14)


	//   ....[0]....
.L_14:
        /*004c*/ 	.word	0x000004f0


	//----- nvinfo : EIATTR_CBANK_PARAM_SIZE
	.align		4
.L_15:
        /*0050*/ 	.byte	0x03, 0x19
        /*0052*/ 	.short	0x0018


	//----- nvinfo : EIATTR_PARAM_CBANK
	.align		4
        /*0054*/ 	.byte	0x04, 0x0a
        /*0056*/ 	.short	(.L_17 - .L_16)
	.align		4
.L_16:
        /*0058*/ 	.word	index@(.nv.constant0._Z6matmulPiS_S_)
        /*005c*/ 	.short	0x0380
        /*005e*/ 	.short	0x0018


	//----- nvinfo : EIATTR_SW_WAR
	.align		4
.L_17:
        /*0060*/ 	.byte	0x04, 0x36
        /*0062*/ 	.short	(.L_19 - .L_18)
.L_18:
        /*0064*/ 	.word	0x00000008
.L_19:


//--------------------- .nv.callgraph             --------------------------
	.section	.nv.callgraph,"",@"SHT_CUDA_CALLGRAPH"
	.align	4
	.sectionentsize	8
	.align		4
        /*0000*/ 	.word	0x00000000
	.align		4
        /*0004*/ 	.word	0xffffffff
	.align		4
        /*0008*/ 	.word	0x00000000
	.align		4
        /*000c*/ 	.word	0xfffffffe
	.align		4
        /*0010*/ 	.word	0x00000000
	.align		4
        /*0014*/ 	.word	0xfffffffd
	.align		4
        /*0018*/ 	.word	0x00000000
	.align		4
        /*001c*/ 	.word	0xfffffffc


//--------------------- .text._Z6matmulPiS_S_     --------------------------
	.section	.text._Z6matmulPiS_S_,"ax",@progbits
	.align	128
        .global         _Z6matmulPiS_S_
        .type           _Z6matmulPiS_S_,@function
        .size           _Z6matmulPiS_S_,(.L_x_1 - _Z6matmulPiS_S_)
        .other          _Z6matmulPiS_S_,@"STO_CUDA_ENTRY STV_DEFAULT"
_Z6matmulPiS_S_:
.text._Z6matmulPiS_S_:
[----:B------:R-:W-:Y:S01]  /*0000*/  LDC R1, c[0x0][0x37c] ;  /* 0x0000df00ff017b82 */ /* 0x000fe20000000800 */
[----:B------:R-:W0:Y:S07]  /*0010*/  S2R R7, SR_TID.X ;  /* 0x0000000000077919 */ /* 0x000e2e0000002100 */
[----:B------:R-:W0:Y:S01]  /*0020*/  S2UR UR6, SR_CTAID.X ;  /* 0x00000000000679c3 */ /* 0x000e220000002500 */
[----:B------:R-:W1:Y:S01]  /*0030*/  LDCU.64 UR4, c[0x0][0x358] ;  /* 0x00006b00ff0477ac */ /* 0x000e620008000a00 */
[----:B------:R-:W2:Y:S06]  /*0040*/  S2R R9, SR_TID.Y ;  /* 0x0000000000097919 */ /* 0x000eac0000002200 */
[----:B------:R-:W0:Y:S08]  /*0050*/  LDC R0, c[0x0][0x360] ;  /* 0x0000d800ff007b82 */ /* 0x000e300000000800 */
[----:B------:R-:W2:Y:S08]  /*0060*/  S2UR UR7, SR_CTAID.Y ;  /* 0x00000000000779c3 */ /* 0x000eb00000002600 */
[----:B------:R-:W2:Y:S08]  /*0070*/  LDC R6, c[0x0][0x364] ;  /* 0x0000d900ff067b82 */ /* 0x000eb00000000800 */
[----:B------:R-:W3:Y:S01]  /*0080*/  LDC.64 R2, c[0x0][0x380] ;  /* 0x0000e000ff027b82 */ /* 0x000ee20000000a00 */
[----:B0-----:R-:W-:-:S04]  /*0090*/  IMAD R0, R0, UR6, R7 ;  /* 0x0000000600007c24 */ /* 0x001fc8000f8e0207 */
[----:B------:R-:W-:-:S03]  /*00a0*/  IMAD R0, R0, 0x14, RZ ;  /* 0x0000001400007824 */ /* 0x000fc600078e02ff */
[----:B------:R-:W0:Y:S01]  /*00b0*/  LDC.64 R4, c[0x0][0x388] ;  /* 0x0000e200ff047b82 */ /* 0x000e220000000a00 */
[----:B--2---:R-:W-:Y:S02]  /*00c0*/  IMAD R7, R6, UR7, R9 ;  /* 0x0000000706077c24 */ /* 0x004fe4000f8e0209 */
[----:B---3--:R-:W-:-:S05]  /*00d0*/  IMAD.WIDE R2, R0, 0x4, R2 ;  /* 0x0000000400027825 */ /* 0x008fca00078e0202 */
[----:B-1----:R-:W2:Y:S01]  /*00e0*/  LDG.E R12, desc[UR4][R2.64] ;  /* 0x00000004020c7981 */ /* 0x002ea2000c1e1900 */
[----:B0-----:R-:W-:-:S03]  /*00f0*/  IMAD.WIDE.U32 R4, R7, 0x4, R4 ;  /* 0x0000000407047825 */ /* 0x001fc600078e0004 */
[----:B------:R-:W3:Y:S04]  /*0100*/  LDG.E R17, desc[UR4][R2.64+0x4] ;  /* 0x0000040402117981 */ /* 0x000ee8000c1e1900 */
[----:B------:R-:W2:Y:S04]  /*0110*/  LDG.E R15, desc[UR4][R4.64] ;  /* 0x00000004040f7981 */ /* 0x000ea8000c1e1900 */
[----:B------:R-:W3:Y:S04]  /*0120*/  LDG.E R24, desc[UR4][R4.64+0x50] ;  /* 0x0000500404187981 */ /* 0x000ee8000c1e1900 */
[----:B------:R-:W4:Y:S04]  /*0130*/  LDG.E R19, desc[UR4][R2.64+0x8] ;  /* 0x0000080402137981 */ /* 0x000f28000c1e1900 */
[----:B------:R-:W4:Y:S04]  /*0140*/  LDG.E R16, desc[UR4][R4.64+0xa0] ;  /* 0x0000a00404107981 */ /* 0x000f28000c1e1900 */
[----:B------:R-:W5:Y:S04]  /*0150*/  LDG.E R18, desc[UR4][R2.64+0xc] ;  /* 0x00000c0402127981 */ /* 0x000f68000c1e1900 */
        /* <DEDUP_REMOVED lines=14> */
[----:B------:R-:W5:Y:S01]  /*0240*/  LDG.E R29, desc[UR4][R4.64+0x5f0] ;  /* 0x0005f004041d7981 */ /* 0x000f62000c1e1900 */
[----:B--2---:R-:W-:-:S03]  /*0250*/  IMAD R14, R12, R15, RZ ;  /* 0x0000000f0c0e7224 */ /* 0x004fc600078e02ff */
[----:B------:R-:W2:Y:S01]  /*0260*/  LDG.E R12, desc[UR4][R2.64+0x24] ;  /* 0x00002404020c7981 */ /* 0x000ea2000c1e1900 */
[----:B---3--:R-:W-:-:S03]  /*0270*/  IMAD R24, R17, R24, R14 ;  /* 0x0000001811187224 */ /* 0x008fc600078e020e */
[----:B------:R-:W2:Y:S04]  /*0280*/  LDG.E R15, desc[UR4][R4.64+0x2d0] ;  /* 0x0002d004040f7981 */ /* 0x000ea8000c1e1900 */
[----:B------:R-:W3:Y:S01]  /*0290*/  LDG.E R14, desc[UR4][R2.64+0x28] ;  /* 0x00002804020e7981 */ /* 0x000ee2000c1e1900 */
[----:B----4-:R-:W-:-:S03]  /*02a0*/  IMAD R24, R19, R16, R24 ;  /* 0x0000001013187224 */ /* 0x010fc600078e0218 */
[----:B------:R-:W3:Y:S04]  /*02b0*/  LDG.E R17, desc[UR4][R4.64+0x320] ;  /* 0x0003200404117981 */ /* 0x000ee8000c1e1900 */
[----:B------:R-:W4:Y:S01]  /*02c0*/  LDG.E R16, desc[UR4][R2.64+0x2c] ;  /* 0x00002c0402107981 */ /* 0x000f22000c1e1900 */
[----:B-----5:R-:W-:-:S03]  /*02d0*/  IMAD R24, R18, R21, R24 ;  /* 0x0000001512187224 */ /* 0x020fc600078e0218 */
[----:B------:R-:W4:Y:S04]  /*02e0*/  LDG.E R19, desc[UR4][R4.64+0x370] ;  /* 0x0003700404137981 */ /* 0x000f28000c1e1900 */
[----:B------:R-:W5:Y:S01]  /*02f0*/  LDG.E R18, desc[UR4][R2.64+0x30] ;  /* 0x0000300402127981 */ /* 0x000f62000c1e1900 */
[----:B------:R-:W-:-:S03]  /*0300*/  IMAD R24, R6, R9, R24 ;  /* 0x0000000906187224 */ /* 0x000fc600078e0218 */
[----:B------:R-:W5:Y:S04]  /*0310*/  LDG.E R21, desc[UR4][R4.64+0x3c0] ;  /* 0x0003c00404157981 */ /* 0x000f68000c1e1900 */
        /* <DEDUP_REMOVED lines=9> */
[----:B------:R-:W5:Y:S04]  /*03b0*/  LDG.E R22, desc[UR4][R2.64+0x40] ;  /* 0x0000400402167981 */ /* 0x000f68000c1e1900 */
[----:B------:R-:W5:Y:S01]  /*03c0*/  LDG.E R25, desc[UR4][R4.64+0x500] ;  /* 0x0005000404197981 */ /* 0x000f62000c1e1900 */
[----:B------:R-:W-:-:S03]  /*03d0*/  IMAD R13, R10, R13, R24 ;  /* 0x0000000d0a0d7224 */ /* 0x000fc600078e0218 */
[----:B------:R-:W5:Y:S04]  /*03e0*/  LDG.E R24, desc[UR4][R2.64+0x44] ;  /* 0x0000440402187981 */ /* 0x000f68000c1e1900 */
[----:B------:R-:W5:Y:S01]  /*03f0*/  LDG.E R10, desc[UR4][R2.64+0x48] ;  /* 0x00004804020a7981 */ /* 0x000f62000c1e1900 */
[----:B------:R-:W-:Y:S01]  /*0400*/  IADD3 R7, PT, PT, R7, R0, RZ ;  /* 0x0000000007077210 */ /* 0x000fe20007ffe0ff */
[----:B--2---:R-:W-:-:S04]  /*0410*/  IMAD R12, R12, R15, R13 ;  /* 0x0000000f0c0c7224 */ /* 0x004fc800078e020d */
[----:B---3--:R-:W-:-:S04]  /*0420*/  IMAD R12, R14, R17, R12 ;  /* 0x000000110e0c7224 */ /* 0x008fc800078e020c */
[----:B----4-:R-:W-:-:S04]  /*0430*/  IMAD R12, R16, R19, R12 ;  /* 0x00000013100c7224 */ /* 0x010fc800078e020c */
[----:B-----5:R-:W-:Y:S02]  /*0440*/  IMAD R18, R18, R21, R12 ;  /* 0x0000001512127224 */ /* 0x020fe400078e020c */
[----:B------:R-:W0:Y:S02]  /*0450*/  LDC.64 R12, c[0x0][0x390] ;  /* 0x0000e400ff0c7b82 */ /* 0x000e240000000a00 */
[----:B------:R-:W-:-:S04]  /*0460*/  IMAD R6, R6, R9, R18 ;  /* 0x0000000906067224 */ /* 0x000fc800078e0212 */
[----:B------:R-:W-:-:S04]  /*0470*/  IMAD R6, R8, R11, R6 ;  /* 0x0000000b08067224 */ /* 0x000fc800078e0206 */
[----:B------:R-:W-:-:S04]  /*0480*/  IMAD R6, R20, R23, R6 ;  /* 0x0000001714067224 */ /* 0x000fc800078e0206 */
[----:B------:R-:W-:-:S04]  /*0490*/  IMAD R6, R22, R25, R6 ;  /* 0x0000001916067224 */ /* 0x000fc800078e0206 */
[----:B------:R-:W-:-:S04]  /*04a0*/  IMAD R27, R24, R27, R6 ;  /* 0x0000001b181b7224 */ /* 0x000fc800078e0206 */
[----:B------:R-:W-:Y:S02]  /*04b0*/  IMAD R10, R10, R28, R27 ;  /* 0x0000001c0a0a7224 */ /* 0x000fe400078e021b */
[----:B0-----:R-:W-:-:S04]  /*04c0*/  IMAD.WIDE R12, R7, 0x4, R12 ;  /* 0x00000004070c7825 */ /* 0x001fc800078e020c */
[----:B------:R-:W-:-:S05]  /*04d0*/  IMAD R29, R26, R29, R10 ;  /* 0x0000001d1a1d7224 */ /* 0x000fca00078e020a */
[----:B------:R-:W-:Y:S01]  /*04e0*/  STG.E desc[UR4][R12.64], R29 ;  /* 0x0000001d0c007986 */ /* 0x000fe2000c101904 */
[----:B------:R-:W-:Y:S05]  /*04f0*/  EXIT ;  /* 0x000000000000794d */ /* 0x000fea0003800000 */
.L_x_0:
[----:B------:R-:W-:-:S00]  /*0500*/  BRA `(.L_x_0) ;  /* 0xfffffffc00fc7947 */ /* 0x000fc0000383ffff */
[----:B------:R-:W-:-:S00]  /*0510*/  NOP ;  /* 0x0000000000007918 */ /* 0x000fc00000000000 */
        /* <DEDUP_REMOVED lines=14> */
.L_x_1:


//--------------------- .nv.shared.reserved.0     --------------------------
	.section	.nv.shared.reserved.0,"aw",@nobits
	.weak		__nv_reservedSMEM_offset_0_alias
	.size		__nv_reservedSMEM_offset_0_alias, 0, 64
	.other		__nv_reservedSMEM_offset_0_alias,@"STO_CUDA_RESERVED_SHARED STV_DEFAULT"
__nv_reservedSMEM_offset_0_alias:
	.zero		0
	.zero		64


//--------------------- .nv.constant0._Z6matmulPiS_S_ --------------------------
	.section	.nv.constant0._Z6matmulPiS_S_,"a",@progbits
	.sectionflags	@""
	.align	4
.nv.constant0._Z6matmulPiS_S_:
	.zero		920


//--------------------- SYMBOLS --------------------------

	.type		.nv.reservedSmem.offset0,@object
	.size		.nv.reservedSmem.offset0,0x4
